	.headerflags	@"EF_CUDA_TEXMODE_UNIFIED EF_CUDA_64BIT_ADDRESS EF_CUDA_ACCELERATORS EF_CUDA_SM90 EF_CUDA_VIRTUAL_SM(EF_CUDA_SM90)"
	.elftype	@"ET_EXEC"


//--------------------- .nv.info                  --------------------------
	.section	.nv.info,"",@"SHT_CUDA_INFO"
	.align	4


	//----- nvinfo : EIATTR_REGCOUNT
	.align		4
        /*0000*/ 	.byte	0x04, 0x2f
        /*0002*/ 	.short	(.L_3 - .L_2)
	.align		4
.L_2:
        /*0004*/ 	.word	index@(triton_poi_fused__native_batch_norm_legit_no_training_add_convolution_relu_8)
        /*0008*/ 	.word	0x00000020


	//----- nvinfo : EIATTR_MIN_STACK_SIZE
	.align		4
.L_3:
        /*000c*/ 	.byte	0x04, 0x12
        /*000e*/ 	.short	(.L_5 - .L_4)
	.align		4
.L_4:
        /*0010*/ 	.word	index@(triton_poi_fused__native_batch_norm_legit_no_training_add_convolution_relu_8)
        /*0014*/ 	.word	0x00000000


	//----- nvinfo : EIATTR_FRAME_SIZE
	.align		4
.L_5:
        /*0018*/ 	.byte	0x04, 0x11
        /*001a*/ 	.short	(.L_7 - .L_6)
	.align		4
.L_6:
        /*001c*/ 	.word	index@(triton_poi_fused__native_batch_norm_legit_no_training_add_convolution_relu_8)
        /*0020*/ 	.word	0x00000000


	//----- nvinfo : EIATTR_MIN_STACK_SIZE
	.align		4
.L_7:
        /*0024*/ 	.byte	0x04, 0x12
        /*0026*/ 	.short	(.L_9 - .L_8)
	.align		4
.L_8:
        /*0028*/ 	.word	index@(triton_poi_fused__native_batch_norm_legit_no_training_add_convolution_relu_8)
        /*002c*/ 	.word	0x00000000
.L_9:


//--------------------- .nv.info.triton_poi_fused__native_batch_norm_legit_no_training_add_convolution_relu_8 --------------------------
	.section	.nv.info.triton_poi_fused__native_batch_norm_legit_no_training_add_convolution_relu_8,"",@"SHT_CUDA_INFO"
	.sectionflags	@""
	.align	4


	//----- nvinfo : EIATTR_CUDA_API_VERSION
	.align		4
        /*0000*/ 	.byte	0x04, 0x37
        /*0002*/ 	.short	(.L_11 - .L_10)
.L_10:
        /*0004*/ 	.word	0x0000007c


	//----- nvinfo : EIATTR_KPARAM_INFO
	.align		4
.L_11:
        /*0008*/ 	.byte	0x04, 0x17
        /*000a*/ 	.short	(.L_13 - .L_12)
.L_12:
        /*000c*/ 	.word	0x00000000
        /*0010*/ 	.short	0x0008
        /*0012*/ 	.short	0x0040
        /*0014*/ 	.byte	0x00, 0xf0, 0x11, 0x00


	//----- nvinfo : EIATTR_KPARAM_INFO
	.align		4
.L_13:
        /*0018*/ 	.byte	0x04, 0x17
        /*001a*/ 	.short	(.L_15 - .L_14)
.L_14:
        /*001c*/ 	.word	0x00000000
        /*0020*/ 	.short	0x0007
        /*0022*/ 	.short	0x0038
        /*0024*/ 	.byte	0x00, 0xf4, 0x21, 0x00


	//----- nvinfo : EIATTR_KPARAM_INFO
	.align		4
.L_15:
        /*0028*/ 	.byte	0x04, 0x17
        /*002a*/ 	.short	(.L_17 - .L_16)
.L_16:
        /*002c*/ 	.word	0x00000000
        /*0030*/ 	.short	0x0006
        /*0032*/ 	.short	0x0030
        /*0034*/ 	.byte	0x00, 0xf4, 0x21, 0x00


	//----- nvinfo : EIATTR_KPARAM_INFO
	.align		4
.L_17:
        /*0038*/ 	.byte	0x04, 0x17
        /*003a*/ 	.short	(.L_19 - .L_18)
.L_18:
        /*003c*/ 	.word	0x00000000
        /*0040*/ 	.short	0x0005
        /*0042*/ 	.short	0x0028
        /*0044*/ 	.byte	0x00, 0xf4, 0x21, 0x00


	//----- nvinfo : EIATTR_KPARAM_INFO
	.align		4
.L_19:
        /*0048*/ 	.byte	0x04, 0x17
        /*004a*/ 	.short	(.L_21 - .L_20)
.L_20:
        /*004c*/ 	.word	0x00000000
        /*0050*/ 	.short	0x0004
        /*0052*/ 	.short	0x0020
        /*0054*/ 	.byte	0x00, 0xf4, 0x21, 0x00


	//----- nvinfo : EIATTR_KPARAM_INFO
	.align		4
.L_21:
        /*0058*/ 	.byte	0x04, 0x17
        /*005a*/ 	.short	(.L_23 - .L_22)
.L_22:
        /*005c*/ 	.word	0x00000000
        /*0060*/ 	.short	0x0003
        /*0062*/ 	.short	0x0018
        /*0064*/ 	.byte	0x00, 0xf4, 0x21, 0x00


	//----- nvinfo : EIATTR_KPARAM_INFO
	.align		4
.L_23:
        /*0068*/ 	.byte	0x04, 0x17
        /*006a*/ 	.short	(.L_25 - .L_24)
.L_24:
        /*006c*/ 	.word	0x00000000
        /*0070*/ 	.short	0x0002
        /*0072*/ 	.short	0x0010
        /*0074*/ 	.byte	0x00, 0xf4, 0x21, 0x00


	//----- nvinfo : EIATTR_KPARAM_INFO
	.align		4
.L_25:
        /*0078*/ 	.byte	0x04, 0x17
        /*007a*/ 	.short	(.L_27 - .L_26)
.L_26:
        /*007c*/ 	.word	0x00000000
        /*0080*/ 	.short	0x0001
        /*0082*/ 	.short	0x0008
        /*0084*/ 	.byte	0x00, 0xf4, 0x21, 0x00


	//----- nvinfo : EIATTR_KPARAM_INFO
	.align		4
.L_27:
        /*0088*/ 	.byte	0x04, 0x17
        /*008a*/ 	.short	(.L_29 - .L_28)
.L_28:
        /*008c*/ 	.word	0x00000000
        /*0090*/ 	.short	0x0000
        /*0092*/ 	.short	0x0000
        /*0094*/ 	.byte	0x00, 0xf4, 0x21, 0x00


	//----- nvinfo : EIATTR_SPARSE_MMA_MASK
	.align		4
.L_29:
        /*0098*/ 	.byte	0x03, 0x50
        /*009a*/ 	.short	0x0000


	//----- nvinfo : EIATTR_MAXREG_COUNT
	.align		4
        /*009c*/ 	.byte	0x03, 0x1b
        /*009e*/ 	.short	0x00ff


	//----- nvinfo : EIATTR_EXIT_INSTR_OFFSETS
	.align		4
        /*00a0*/ 	.byte	0x04, 0x1c
        /*00a2*/ 	.short	(.L_31 - .L_30)


	//   ....[0]....
.L_30:
        /*00a4*/ 	.word	0x00000910


	//----- nvinfo : EIATTR_REQNTID
	.align		4
.L_31:
        /*00a8*/ 	.byte	0x04, 0x10
        /*00aa*/ 	.short	(.L_33 - .L_32)
.L_32:
        /*00ac*/ 	.word	0x00000080
        /*00b0*/ 	.word	0x00000001
        /*00b4*/ 	.word	0x00000001


	//----- nvinfo : EIATTR_CBANK_PARAM_SIZE
	.align		4
.L_33:
        /*00b8*/ 	.byte	0x03, 0x19
        /*00ba*/ 	.short	0x0044


	//----- nvinfo : EIATTR_PARAM_CBANK
	.align		4
        /*00bc*/ 	.byte	0x04, 0x0a
        /*00be*/ 	.short	(.L_35 - .L_34)
	.align		4
.L_34:
        /*00c0*/ 	.word	index@(.nv.constant0.triton_poi_fused__native_batch_norm_legit_no_training_add_convolution_relu_8)
        /*00c4*/ 	.short	0x0210
        /*00c6*/ 	.short	0x0044


	//----- nvinfo : EIATTR_SW_WAR
	.align		4
.L_35:
        /*00c8*/ 	.byte	0x04, 0x36
        /*00ca*/ 	.short	(.L_37 - .L_36)
.L_36:
        /*00cc*/ 	.word	0x00000008
.L_37:


//--------------------- .nv.callgraph             --------------------------
	.section	.nv.callgraph,"",@"SHT_CUDA_CALLGRAPH"
	.align	4
	.sectionentsize	8
	.align		4
        /*0000*/ 	.word	0x00000000
	.align		4
        /*0004*/ 	.word	0xffffffff
	.align		4
        /*0008*/ 	.word	0x00000000
	.align		4
        /*000c*/ 	.word	0xfffffffe
	.align		4
        /*0010*/ 	.word	0x00000000
	.align		4
        /*0014*/ 	.word	0xfffffffd
	.align		4
        /*0018*/ 	.word	0x00000000
	.align		4
        /*001c*/ 	.word	0xfffffffc


//--------------------- .nv.constant4             --------------------------
	.section	.nv.constant4,"a",@progbits
	.align	8
	.align		8
.nv.constant4:
        /*0000*/ 	.dword	_$_str
	.align		8
        /*0008*/ 	.dword	_$_str_$_2


//--------------------- .text.triton_poi_fused__native_batch_norm_legit_no_training_add_convolution_relu_8 --------------------------
	.section	.text.triton_poi_fused__native_batch_norm_legit_no_training_add_convolution_relu_8,"ax",@progbits
	.align	128
        .global         triton_poi_fused__native_batch_norm_legit_no_training_add_convolution_relu_8
        .type           triton_poi_fused__native_batch_norm_legit_no_training_add_convolution_relu_8,@function
        .size           triton_poi_fused__native_batch_norm_legit_no_training_add_convolution_relu_8,(.L_x_1 - triton_poi_fused__native_batch_norm_legit_no_training_add_convolution_relu_8)
        .other          triton_poi_fused__native_batch_norm_legit_no_training_add_convolution_relu_8,@"STO_CUDA_ENTRY STV_DEFAULT"
triton_poi_fused__native_batch_norm_legit_no_training_add_convolution_relu_8:
.text.triton_poi_fused__native_batch_norm_legit_no_training_add_convolution_relu_8:
[----:B------:R-:W-:Y:S01]  /*0000*/  LDC R1, c[0x0][0x28] ;  /* 0x00000a00ff017b82 */ /* 0x000fe20000000800 */
[----:B------:R-:W1:Y:S07]  /*0010*/  S2R R0, SR_TID.X ;  /* 0x0000000000007919 */ /* 0x000e6e0000002100 */
[----:B------:R-:W2:Y:S01]  /*0020*/  LDC.64 R6, c[0x0][0x230] ;  /* 0x00008c00ff067b82 */ /* 0x000ea20000000a00 */
[----:B------:R-:W-:Y:S01]  /*0030*/  ULDC.64 UR4, c[0x0][0x208] ;  /* 0x0000820000047ab9 */ /* 0x000fe20000000a00 */
[----:B------:R-:W3:Y:S06]  /*0040*/  S2R R5, SR_CTAID.X ;  /* 0x0000000000057919 */ /* 0x000eec0000002500 */
[----:B------:R-:W4:Y:S08]  /*0050*/  LDC.64 R10, c[0x0][0x218] ;  /* 0x00008600ff0a7b82 */ /* 0x000f300000000a00 */
[----:B------:R-:W5:Y:S01]  /*0060*/  LDC.64 R16, c[0x0][0x210] ;  /* 0x00008400ff107b82 */ /* 0x000f620000000a00 */
[----:B------:R-:W-:-:S07]  /*0070*/  HFMA2.MMA R19, -RZ, RZ, 1.625, 0 ;  /* 0x3e800000ff137435 */ /* 0x000fce00000001ff */
[----:B------:R-:W2:Y:S01]  /*0080*/  LDC.64 R26, c[0x0][0x240] ;  /* 0x00009000ff1a7b82 */ /* 0x000ea20000000a00 */
[----:B-1----:R-:W-:-:S07]  /*0090*/  SHF.L.U32 R0, R0, 0x2, RZ ;  /* 0x0000000200007819 */ /* 0x002fce00000006ff */
[----:B------:R-:W1:Y:S01]  /*00a0*/  LDC.64 R28, c[0x0][0x220] ;  /* 0x00008800ff1c7b82 */ /* 0x000e620000000a00 */
[----:B---3--:R-:W-:Y:S02]  /*00b0*/  SHF.R.S32.HI R3, RZ, 0x15, R5 ;  /* 0x00000015ff037819 */ /* 0x008fe40000011405 */
[----:B------:R-:W-:Y:S02]  /*00c0*/  LOP3.LUT R0, R0, 0x1fc, RZ, 0xc0, !PT ;  /* 0x000001fc00007812 */ /* 0x000fe400078ec0ff */
[----:B------:R-:W-:Y:S02]  /*00d0*/  SGXT R3, R3, 0x1 ;  /* 0x000000010303781a */ /* 0x000fe40000000200 */
[----:B------:R-:W-:-:S04]  /*00e0*/  LEA R0, R5, R0, 0xa ;  /* 0x0000000005007211 */ /* 0x000fc800078e50ff */
[----:B------:R-:W-:-:S04]  /*00f0*/  LEA.HI R4, R3, R0, RZ, 0x12 ;  /* 0x0000000003047211 */ /* 0x000fc800078f90ff */
[----:B------:R-:W-:-:S04]  /*0100*/  SHF.R.S32.HI R2, RZ, 0x12, R4 ;  /* 0x00000012ff027819 */ /* 0x000fc80000011404 */
[----:B------:R-:W-:-:S04]  /*0110*/  SHF.R.S32.HI R3, RZ, 0xf, R2 ;  /* 0x0000000fff037819 */ /* 0x000fc80000011402 */
[----:B------:R-:W-:-:S04]  /*0120*/  LOP3.LUT R3, R3, 0xffff, RZ, 0xc0, !PT ;  /* 0x0000ffff03037812 */ /* 0x000fc800078ec0ff */
[----:B------:R-:W-:-:S04]  /*0130*/  LEA.HI R3, R3, R2, RZ, 0x16 ;  /* 0x0000000203037211 */ /* 0x000fc800078fb0ff */
[----:B------:R-:W-:-:S04]  /*0140*/  LOP3.LUT R3, R3, 0xffc0, RZ, 0xc0, !PT ;  /* 0x0000ffc003037812 */ /* 0x000fc800078ec0ff */
[----:B------:R-:W-:-:S04]  /*0150*/  IADD3 R3, RZ, -R3, RZ ;  /* 0x80000003ff037210 */ /* 0x000fc80007ffe0ff */
[----:B------:R-:W-:-:S04]  /*0160*/  PRMT R3, R3, 0x7710, RZ ;  /* 0x0000771003037816 */ /* 0x000fc800000000ff */
[----:B------:R-:W-:-:S04]  /*0170*/  IADD3 R2, R2, R3, RZ ;  /* 0x0000000302027210 */ /* 0x000fc80007ffe0ff */
[----:B------:R-:W-:-:S05]  /*0180*/  PRMT R9, R2, 0x9910, RZ ;  /* 0x0000991002097816 */ /* 0x000fca00000000ff */
[----:B--2---:R-:W-:-:S06]  /*0190*/  IMAD.WIDE R2, R9, 0x4, R6 ;  /* 0x0000000409027825 */ /* 0x004fcc00078e0206 */
[----:B------:R-:W2:Y:S01]  /*01a0*/  LDG.E.EL R2, desc[UR4][R2.64] ;  /* 0x0000000402027981 */ /* 0x000ea2000c2e1900 */
[----:B------:R-:W-:-:S04]  /*01b0*/  IADD3 R4, R4, 0x200, RZ ;  /* 0x0000020004047810 */ /* 0x000fc80007ffe0ff */
[----:B------:R-:W-:-:S04]  /*01c0*/  SHF.R.S32.HI R4, RZ, 0x12, R4 ;  /* 0x00000012ff047819 */ /* 0x000fc80000011404 */
[----:B------:R-:W-:-:S04]  /*01d0*/  SHF.R.S32.HI R5, RZ, 0xf, R4 ;  /* 0x0000000fff057819 */ /* 0x000fc80000011404 */
[----:B------:R-:W-:-:S04]  /*01e0*/  LOP3.LUT R5, R5, 0xffff, RZ, 0xc0, !PT ;  /* 0x0000ffff05057812 */ /* 0x000fc800078ec0ff */
[----:B------:R-:W-:-:S04]  /*01f0*/  LEA.HI R5, R5, R4, RZ, 0x16 ;  /* 0x0000000405057211 */ /* 0x000fc800078fb0ff */
[----:B------:R-:W-:-:S04]  /*0200*/  LOP3.LUT R5, R5, 0xffc0, RZ, 0xc0, !PT ;  /* 0x0000ffc005057812 */ /* 0x000fc800078ec0ff */
[----:B------:R-:W-:-:S04]  /*0210*/  IADD3 R5, RZ, -R5, RZ ;  /* 0x80000005ff057210 */ /* 0x000fc80007ffe0ff */
[----:B------:R-:W-:Y:S01]  /*0220*/  PRMT R5, R5, 0x7710, RZ ;  /* 0x0000771005057816 */ /* 0x000fe200000000ff */
[----:B----4-:R-:W-:-:S04]  /*0230*/  IMAD.WIDE R14, R9, 0x4, R10 ;  /* 0x00000004090e7825 */ /* 0x010fc800078e020a */
[C---:B-----5:R-:W-:Y:S02]  /*0240*/  IMAD.WIDE R16, R0.reuse, 0x4, R16 ;  /* 0x0000000400107825 */ /* 0x060fe400078e0210 */
[----:B------:R-:W3:Y:S02]  /*0250*/  LDG.E.EL R15, desc[UR4][R14.64] ;  /* 0x000000040e0f7981 */ /* 0x000ee4000c2e1900 */
[----:B-1----:R-:W-:-:S04]  /*0260*/  IMAD.WIDE R28, R0, 0x4, R28 ;  /* 0x00000004001c7825 */ /* 0x002fc800078e021c */
[----:B--2---:R-:W-:Y:S02]  /*0270*/  FADD R8, R2, 9.9999997473787516356e-06 ;  /* 0x3727c5ac02087421 */ /* 0x004fe40000000000 */
[----:B------:R-:W1:Y:S02]  /*0280*/  LDC.64 R2, c[0x0][0x228] ;  /* 0x00008a00ff027b82 */ /* 0x000e640000000a00 */
[----:B------:R2:W4:Y:S02]  /*0290*/  MUFU.SQRT R12, R8 ;  /* 0x00000008000c7308 */ /* 0x0005240000002000 */
[----:B--2---:R-:W-:-:S04]  /*02a0*/  IADD3 R8, R4, R5, RZ ;  /* 0x0000000504087210 */ /* 0x004fc80007ffe0ff */
[----:B------:R-:W2:Y:S01]  /*02b0*/  LDC.64 R4, c[0x0][0x238] ;  /* 0x00008e00ff047b82 */ /* 0x000ea20000000a00 */
[----:B------:R-:W-:Y:S02]  /*02c0*/  PRMT R24, R8, 0x9910, RZ ;  /* 0x0000991008187816 */ /* 0x000fe400000000ff */
[C---:B----4-:R-:W-:Y:S02]  /*02d0*/  FSETP.GT.AND P0, PT, R12.reuse, 8.50705917302346158658e+37, PT ;  /* 0x7e8000000c00780b */ /* 0x050fe40003f04000 */
[----:B------:R-:W-:Y:S01]  /*02e0*/  FSETP.GEU.AND P1, PT, R12, 1.175494350822287508e-38, PT ;  /* 0x008000000c00780b */ /* 0x000fe20003f2e000 */
[----:B------:R-:W-:Y:S01]  /*02f0*/  IMAD.WIDE R20, R24, 0x4, R6 ;  /* 0x0000000418147825 */ /* 0x000fe200078e0206 */
[----:B------:R-:W-:-:S09]  /*0300*/  FSEL R8, R19, 1, P0 ;  /* 0x3f80000013087808 */ /* 0x000fd20000000000 */
[----:B------:R-:W-:Y:S01]  /*0310*/  @P0 FMUL R12, R12, 0.25 ;  /* 0x3e8000000c0c0820 */ /* 0x000fe20000400000 */
[----:B------:R-:W-:-:S04]  /*0320*/  IMAD.WIDE R10, R24, 0x4, R10 ;  /* 0x00000004180a7825 */ /* 0x000fc800078e020a */
[----:B------:R-:W-:Y:S01]  /*0330*/  @!P1 FMUL R8, R8, 16777216 ;  /* 0x4b80000008089820 */ /* 0x000fe20000400000 */
[----:B------:R-:W4:Y:S01]  /*0340*/  LDG.E.EL R20, desc[UR4][R20.64] ;  /* 0x0000000414147981 */ /* 0x000f22000c2e1900 */
[----:B------:R-:W-:Y:S01]  /*0350*/  @!P1 FMUL R12, R12, 16777216 ;  /* 0x4b8000000c0c9820 */ /* 0x000fe20000400000 */
[C---:B-1----:R-:W-:Y:S02]  /*0360*/  IMAD.WIDE R6, R9.reuse, 0x4, R2 ;  /* 0x0000000409067825 */ /* 0x042fe400078e0202 */
[----:B------:R-:W5:Y:S01]  /*0370*/  LDG.E.EL R18, desc[UR4][R10.64] ;  /* 0x000000040a127981 */ /* 0x000f62000c2e1900 */
[----:B------:R-:W1:Y:S01]  /*0380*/  MUFU.RCP R13, R12 ;  /* 0x0000000c000d7308 */ /* 0x000e620000001000 */
[----:B--2---:R-:W-:Y:S02]  /*0390*/  IMAD.WIDE R22, R9, 0x4, R4 ;  /* 0x0000000409167825 */ /* 0x004fe400078e0204 */
[----:B------:R-:W2:Y:S02]  /*03a0*/  LDG.E.EL R14, desc[UR4][R6.64] ;  /* 0x00000004060e7981 */ /* 0x000ea4000c2e1900 */
[----:B------:R-:W-:-:S02]  /*03b0*/  IMAD.WIDE R2, R24, 0x4, R2 ;  /* 0x0000000418027825 */ /* 0x000fc400078e0202 */
[----:B------:R3:W2:Y:S02]  /*03c0*/  LDG.E.EL R25, desc[UR4][R22.64] ;  /* 0x0000000416197981 */ /* 0x0006a4000c2e1900 */
[C---:B------:R-:W-:Y:S02]  /*03d0*/  IMAD.WIDE R4, R24.reuse, 0x4, R4 ;  /* 0x0000000418047825 */ /* 0x040fe400078e0204 */
[----:B------:R-:W2:Y:S02]  /*03e0*/  LDG.E.EL R2, desc[UR4][R2.64] ;  /* 0x0000000402027981 */ /* 0x000ea4000c2e1900 */
[----:B01----:R-:W-:Y:S01]  /*03f0*/  FMUL R13, R13, R8 ;  /* 0x000000080d0d7220 */ /* 0x003fe20000400000 */
[--C-:B---3--:R-:W-:Y:S02]  /*0400*/  IMAD.WIDE R22, R9, 0x4, R26.reuse ;  /* 0x0000000409167825 */ /* 0x108fe400078e021a */
[----:B------:R-:W3:Y:S04]  /*0410*/  LDG.E.128 R8, desc[UR4][R16.64] ;  /* 0x0000000410087981 */ /* 0x000ee8000c1e1d00 */
[----:B------:R-:W2:Y:S04]  /*0420*/  LDG.E.EL R3, desc[UR4][R4.64] ;  /* 0x0000000404037981 */ /* 0x000ea8000c2e1900 */
[----:B------:R-:W2:Y:S04]  /*0430*/  LDG.E.EL R12, desc[UR4][R22.64] ;  /* 0x00000004160c7981 */ /* 0x000ea8000c2e1900 */
[----:B------:R-:W2:Y:S01]  /*0440*/  LDG.E.128 R4, desc[UR4][R28.64] ;  /* 0x000000041c047981 */ /* 0x000ea2000c1e1d00 */
[----:B------:R-:W-:-:S05]  /*0450*/  IMAD.WIDE R26, R24, 0x4, R26 ;  /* 0x00000004181a7825 */ /* 0x000fca00078e021a */
[----:B------:R0:W4:Y:S02]  /*0460*/  LDG.E.EL R24, desc[UR4][R26.64] ;  /* 0x000000041a187981 */ /* 0x000124000c2e1900 */
[----:B0-----:R-:W0:Y:S01]  /*0470*/  LDC.64 R26, c[0x0][0x248] ;  /* 0x00009200ff1a7b82 */ /* 0x001e220000000a00 */
[--C-:B---3--:R-:W-:Y:S01]  /*0480*/  FADD R8, R8, R15.reuse ;  /* 0x0000000f08087221 */ /* 0x108fe20000000000 */
[--C-:B------:R-:W-:Y:S01]  /*0490*/  FADD R9, R9, R15.reuse ;  /* 0x0000000f09097221 */ /* 0x100fe20000000000 */
[--C-:B------:R-:W-:Y:S01]  /*04a0*/  FADD R10, R10, R15.reuse ;  /* 0x0000000f0a0a7221 */ /* 0x100fe20000000000 */
[----:B------:R-:W-:Y:S01]  /*04b0*/  FADD R11, R11, R15 ;  /* 0x0000000f0b0b7221 */ /* 0x000fe20000000000 */
[----:B--2---:R-:W-:Y:S01]  /*04c0*/  FADD R23, R4, R8 ;  /* 0x0000000804177221 */ /* 0x004fe20000000000 */
[----:B------:R-:W-:Y:S01]  /*04d0*/  FADD R21, R5, R9 ;  /* 0x0000000905157221 */ /* 0x000fe20000000000 */
[----:B------:R-:W-:Y:S01]  /*04e0*/  FADD R15, R6, R10 ;  /* 0x0000000a060f7221 */ /* 0x000fe20000000000 */
[----:B------:R-:W-:Y:S01]  /*04f0*/  FADD R7, R7, R11 ;  /* 0x0000000b07077221 */ /* 0x000fe20000000000 */
[C---:B------:R-:W-:Y:S01]  /*0500*/  FADD R4, -R14.reuse, R23 ;  /* 0x000000170e047221 */ /* 0x040fe20000000100 */
[C---:B------:R-:W-:Y:S01]  /*0510*/  FADD R6, -R14.reuse, R21 ;  /* 0x000000150e067221 */ /* 0x040fe20000000100 */
[C---:B------:R-:W-:Y:S01]  /*0520*/  FADD R22, -R14.reuse, R15 ;  /* 0x0000000f0e167221 */ /* 0x040fe20000000100 */
[----:B------:R-:W-:Y:S01]  /*0530*/  FADD R14, -R14, R7 ;  /* 0x000000070e0e7221 */ /* 0x000fe20000000100 */
[C---:B------:R-:W-:Y:S01]  /*0540*/  FMUL R4, R13.reuse, R4 ;  /* 0x000000040d047220 */ /* 0x040fe20000400000 */
[C---:B------:R-:W-:Y:S01]  /*0550*/  FMUL R5, R13.reuse, R6 ;  /* 0x000000060d057220 */ /* 0x040fe20000400000 */
[C---:B------:R-:W-:Y:S01]  /*0560*/  FMUL R23, R13.reuse, R22 ;  /* 0x000000160d177220 */ /* 0x040fe20000400000 */
[----:B------:R-:W-:Y:S01]  /*0570*/  FMUL R13, R13, R14 ;  /* 0x0000000e0d0d7220 */ /* 0x000fe20000400000 */
[C-C-:B------:R-:W-:Y:S01]  /*0580*/  FFMA R21, R25.reuse, R4, R12.reuse ;  /* 0x0000000419157223 */ /* 0x140fe2000000000c */
[C-C-:B------:R-:W-:Y:S01]  /*0590*/  FFMA R22, R25.reuse, R5, R12.reuse ;  /* 0x0000000519167223 */ /* 0x140fe2000000000c */
[C-C-:B------:R-:W-:Y:S01]  /*05a0*/  FFMA R23, R25.reuse, R23, R12.reuse ;  /* 0x0000001719177223 */ /* 0x140fe2000000000c */
[----:B------:R-:W-:Y:S01]  /*05b0*/  FFMA R25, R25, R13, R12 ;  /* 0x0000000d19197223 */ /* 0x000fe2000000000c */
[----:B------:R-:W2:Y:S04]  /*05c0*/  LDG.E.128 R4, desc[UR4][R28.64+0x800] ;  /* 0x000800041c047981 */ /* 0x000ea8000c1e1d00 */
[----:B------:R-:W5:Y:S01]  /*05d0*/  LDG.E.128 R12, desc[UR4][R16.64+0x800] ;  /* 0x00080004100c7981 */ /* 0x000f62000c1e1d00 */
[----:B----4-:R-:W-:-:S06]  /*05e0*/  FADD R20, R20, 9.9999997473787516356e-06 ;  /* 0x3727c5ac14147421 */ /* 0x010fcc0000000000 */
[----:B------:R-:W1:Y:S02]  /*05f0*/  MUFU.SQRT R20, R20 ;  /* 0x0000001400147308 */ /* 0x000e640000002000 */
[C---:B-1----:R-:W-:Y:S02]  /*0600*/  FSETP.GT.AND P0, PT, R20.reuse, 8.50705917302346158658e+37, PT ;  /* 0x7e8000001400780b */ /* 0x042fe40003f04000 */
[----:B------:R-:W-:-:S11]  /*0610*/  FSETP.GEU.AND P1, PT, R20, 1.175494350822287508e-38, PT ;  /* 0x008000001400780b */ /* 0x000fd60003f2e000 */
[----:B------:R-:W-:-:S04]  /*0620*/  @P0 FMUL R20, R20, 0.25 ;  /* 0x3e80000014140820 */ /* 0x000fc80000400000 */
[----:B------:R-:W-:-:S06]  /*0630*/  @!P1 FMUL R20, R20, 16777216 ;  /* 0x4b80000014149820 */ /* 0x000fcc0000400000 */
[----:B------:R-:W1:Y:S01]  /*0640*/  MUFU.RCP R20, R20 ;  /* 0x0000001400147308 */ /* 0x000e620000001000 */
[----:B------:R-:W-:-:S05]  /*0650*/  FSEL R19, R19, 1, P0 ;  /* 0x3f80000013137808 */ /* 0x000fca0000000000 */
[----:B------:R-:W-:-:S04]  /*0660*/  @!P1 FMUL R19, R19, 16777216 ;  /* 0x4b80000013139820 */ /* 0x000fc80000400000 */
[----:B-1----:R-:W-:Y:S01]  /*0670*/  FMUL R19, R20, R19 ;  /* 0x0000001314137220 */ /* 0x002fe20000400000 */
[----:B------:R-:W-:Y:S02]  /*0680*/  FSETP.GEU.AND P6, PT, R25, RZ, PT ;  /* 0x000000ff1900720b */ /* 0x000fe40003fce000 */
[----:B------:R-:W-:Y:S02]  /*0690*/  FSETP.GEU.AND P0, PT, R23, RZ, PT ;  /* 0x000000ff1700720b */ /* 0x000fe40003f0e000 */
[----:B------:R-:W-:Y:S02]  /*06a0*/  FSETP.GEU.AND P1, PT, R22, RZ, PT ;  /* 0x000000ff1600720b */ /* 0x000fe40003f2e000 */
[----:B------:R-:W-:Y:S01]  /*06b0*/  FSETP.GEU.AND P2, PT, R21, RZ, PT ;  /* 0x000000ff1500720b */ /* 0x000fe20003f4e000 */
[----:B0-----:R-:W-:Y:S01]  /*06c0*/  IMAD.WIDE R26, R0, 0x4, R26 ;  /* 0x00000004001a7825 */ /* 0x001fe200078e021a */
[----:B------:R-:W-:Y:S03]  /*06d0*/  STG.E.128 desc[UR4][R16.64], R8 ;  /* 0x0000000810007986 */ /* 0x000fe6000c101d04 */
[--C-:B-----5:R-:W-:Y:S01]  /*06e0*/  FADD R13, R13, R18.reuse ;  /* 0x000000120d0d7221 */ /* 0x120fe20000000000 */
        /* <DEDUP_REMOVED lines=19> */
[----:B------:R-:W-:-:S02]  /*0820*/  SEL R7, R25, RZ, P6 ;  /* 0x000000ff19077207 */ /* 0x000fc40003000000 */
[----:B------:R-:W-:Y:S02]  /*0830*/  FSETP.GEU.AND P5, PT, R20, RZ, PT ;  /* 0x000000ff1400720b */ /* 0x000fe40003fae000 */
[----:B------:R-:W-:Y:S02]  /*0840*/  FSETP.GEU.AND P3, PT, R19, RZ, PT ;  /* 0x000000ff1300720b */ /* 0x000fe40003f6e000 */
[----:B------:R-:W-:Y:S02]  /*0850*/  FSETP.GEU.AND P4, PT, R18, RZ, PT ;  /* 0x000000ff1200720b */ /* 0x000fe40003f8e000 */
[----:B------:R-:W-:Y:S02]  /*0860*/  FSETP.GEU.AND P6, PT, R2, RZ, PT ;  /* 0x000000ff0200720b */ /* 0x000fe40003fce000 */
[----:B------:R-:W-:Y:S02]  /*0870*/  SEL R6, R23, RZ, P0 ;  /* 0x000000ff17067207 */ /* 0x000fe40000000000 */
[----:B------:R-:W-:-:S02]  /*0880*/  SEL R5, R22, RZ, P1 ;  /* 0x000000ff16057207 */ /* 0x000fc40000800000 */
[----:B------:R-:W-:Y:S02]  /*0890*/  SEL R4, R21, RZ, P2 ;  /* 0x000000ff15047207 */ /* 0x000fe40001000000 */
[----:B------:R-:W-:Y:S02]  /*08a0*/  SEL R23, R19, RZ, P3 ;  /* 0x000000ff13177207 */ /* 0x000fe40001800000 */
[----:B------:R-:W-:Y:S02]  /*08b0*/  SEL R22, R18, RZ, P4 ;  /* 0x000000ff12167207 */ /* 0x000fe40002000000 */
[----:B------:R-:W-:Y:S02]  /*08c0*/  SEL R20, R20, RZ, P5 ;  /* 0x000000ff14147207 */ /* 0x000fe40002800000 */
[----:B------:R-:W-:Y:S01]  /*08d0*/  SEL R21, R2, RZ, P6 ;  /* 0x000000ff02157207 */ /* 0x000fe20003000000 */
[----:B------:R-:W-:Y:S04]  /*08e0*/  STG.E.128 desc[UR4][R16.64+0x800], R12 ;  /* 0x0008000c10007986 */ /* 0x000fe8000c101d04 */
[----:B------:R-:W-:Y:S04]  /*08f0*/  STG.E.128 desc[UR4][R26.64], R4 ;  /* 0x000000041a007986 */ /* 0x000fe8000c101d04 */
[----:B------:R-:W-:Y:S01]  /*0900*/  STG.E.128 desc[UR4][R26.64+0x800], R20 ;  /* 0x000800141a007986 */ /* 0x000fe2000c101d04 */
[----:B------:R-:W-:Y:S05]  /*0910*/  EXIT ;  /* 0x000000000000794d */ /* 0x000fea0003800000 */
.L_x_0:
[----:B------:R-:W-:-:S00]  /*0920*/  BRA `(.L_x_0) ;  /* 0xfffffffc00fc7947 */ /* 0x000fc0000383ffff */
[----:B------:R-:W-:-:S00]  /*0930*/  NOP ;  /* 0x0000000000007918 */ /* 0x000fc00000000000 */
        /* <DEDUP_REMOVED lines=12> */
.L_x_1:


//--------------------- .nv.global.init           --------------------------
	.section	.nv.global.init,"aw",@progbits
.nv.global.init:
	.type		_$_str,@object
	.size		_$_str,(_$_str_$_2 - _$_str)
_$_str:
        /*0000*/ 	.byte	0x5f, 0x5f, 0x43, 0x55, 0x44, 0x41, 0x5f, 0x46, 0x54, 0x5a, 0x00
	.type		_$_str_$_2,@object
	.size		_$_str_$_2,(.L_1 - _$_str_$_2)
_$_str_$_2:
        /*000b*/ 	.byte	0x5f, 0x5f, 0x43, 0x55, 0x44, 0x41, 0x5f, 0x50, 0x52, 0x45, 0x43, 0x5f, 0x53, 0x51, 0x52, 0x54
        /*001b*/ 	.byte	0x00
.L_1:


//--------------------- .nv.constant0.triton_poi_fused__native_batch_norm_legit_no_training_add_convolution_relu_8 --------------------------
	.section	.nv.constant0.triton_poi_fused__native_batch_norm_legit_no_training_add_convolution_relu_8,"a",@progbits
	.sectionflags	@""
	.align	4
.nv.constant0.triton_poi_fused__native_batch_norm_legit_no_training_add_convolution_relu_8:
	.zero		596
